//
// Generated by NVIDIA NVVM Compiler
//
// Compiler Build ID: CL-36424714
// Cuda compilation tools, release 13.0, V13.0.88
// Based on NVVM 20.0.0
//

.version 9.0
.target sm_100
.address_size 64

	// .globl	_Z13addVectorCudaIfEvPT_S1_S1_i

.visible .entry _Z13addVectorCudaIfEvPT_S1_S1_i(
	.param .u64 .ptr .align 1 _Z13addVectorCudaIfEvPT_S1_S1_i_param_0,
	.param .u64 .ptr .align 1 _Z13addVectorCudaIfEvPT_S1_S1_i_param_1,
	.param .u64 .ptr .align 1 _Z13addVectorCudaIfEvPT_S1_S1_i_param_2,
	.param .u32 _Z13addVectorCudaIfEvPT_S1_S1_i_param_3
)
{
	.reg .pred 	%p<7>;
	.reg .b32 	%r<27>;
	.reg .b32 	%f<16>;
	.reg .b64 	%rd<31>;

	ld.param.u64 	%rd8, [_Z13addVectorCudaIfEvPT_S1_S1_i_param_0];
	ld.param.u64 	%rd9, [_Z13addVectorCudaIfEvPT_S1_S1_i_param_1];
	ld.param.u64 	%rd10, [_Z13addVectorCudaIfEvPT_S1_S1_i_param_2];
	ld.param.u32 	%r11, [_Z13addVectorCudaIfEvPT_S1_S1_i_param_3];
	cvta.to.global.u64 	%rd1, %rd10;
	cvta.to.global.u64 	%rd2, %rd9;
	cvta.to.global.u64 	%rd3, %rd8;
	mov.u32 	%r26, %tid.x;
	mov.u32 	%r2, %ntid.x;
	setp.ge.s32 	%p1, %r26, %r11;
	@%p1 bra 	$L__BB0_6;
	add.s32 	%r12, %r26, %r2;
	max.u32 	%r13, %r11, %r12;
	setp.lt.u32 	%p2, %r12, %r11;
	selp.u32 	%r14, 1, 0, %p2;
	add.s32 	%r15, %r12, %r14;
	sub.s32 	%r16, %r13, %r15;
	div.u32 	%r17, %r16, %r2;
	add.s32 	%r3, %r17, %r14;
	and.b32  	%r18, %r3, 3;
	setp.eq.s32 	%p3, %r18, 3;
	@%p3 bra 	$L__BB0_4;
	add.s32 	%r19, %r3, 1;
	and.b32  	%r20, %r19, 3;
	mul.wide.u32 	%rd30, %r26, 4;
	mul.wide.u32 	%rd5, %r2, 4;
	neg.s32 	%r24, %r20;
	mad.lo.s32 	%r26, %r2, %r20, %r26;
$L__BB0_3:
	.pragma "nounroll";
	add.s64 	%rd11, %rd3, %rd30;
	ld.global.f32 	%f1, [%rd11];
	add.s64 	%rd12, %rd2, %rd30;
	ld.global.f32 	%f2, [%rd12];
	add.f32 	%f3, %f1, %f2;
	add.s64 	%rd13, %rd1, %rd30;
	st.global.f32 	[%rd13], %f3;
	add.s64 	%rd30, %rd30, %rd5;
	add.s32 	%r24, %r24, 1;
	setp.ne.s32 	%p4, %r24, 0;
	@%p4 bra 	$L__BB0_3;
$L__BB0_4:
	setp.lt.u32 	%p5, %r3, 3;
	@%p5 bra 	$L__BB0_6;
$L__BB0_5:
	mul.wide.u32 	%rd14, %r26, 4;
	add.s64 	%rd15, %rd3, %rd14;
	ld.global.f32 	%f4, [%rd15];
	add.s64 	%rd16, %rd2, %rd14;
	ld.global.f32 	%f5, [%rd16];
	add.f32 	%f6, %f4, %f5;
	add.s64 	%rd17, %rd1, %rd14;
	st.global.f32 	[%rd17], %f6;
	add.s32 	%r21, %r26, %r2;
	mul.wide.u32 	%rd18, %r21, 4;
	add.s64 	%rd19, %rd3, %rd18;
	ld.global.f32 	%f7, [%rd19];
	add.s64 	%rd20, %rd2, %rd18;
	ld.global.f32 	%f8, [%rd20];
	add.f32 	%f9, %f7, %f8;
	add.s64 	%rd21, %rd1, %rd18;
	st.global.f32 	[%rd21], %f9;
	add.s32 	%r22, %r21, %r2;
	mul.wide.u32 	%rd22, %r22, 4;
	add.s64 	%rd23, %rd3, %rd22;
	ld.global.f32 	%f10, [%rd23];
	add.s64 	%rd24, %rd2, %rd22;
	ld.global.f32 	%f11, [%rd24];
	add.f32 	%f12, %f10, %f11;
	add.s64 	%rd25, %rd1, %rd22;
	st.global.f32 	[%rd25], %f12;
	add.s32 	%r23, %r22, %r2;
	mul.wide.u32 	%rd26, %r23, 4;
	add.s64 	%rd27, %rd3, %rd26;
	ld.global.f32 	%f13, [%rd27];
	add.s64 	%rd28, %rd2, %rd26;
	ld.global.f32 	%f14, [%rd28];
	add.f32 	%f15, %f13, %f14;
	add.s64 	%rd29, %rd1, %rd26;
	st.global.f32 	[%rd29], %f15;
	add.s32 	%r26, %r23, %r2;
	setp.lt.s32 	%p6, %r26, %r11;
	@%p6 bra 	$L__BB0_5;
$L__BB0_6:
	ret;

}


// ===== COMPILED SASS (sm_100) =====

	.target	sm_100

	.elftype	@"ET_EXEC"


//--------------------- .note.nv.tkinfo           --------------------------
	.section	.note.nv.tkinfo,"",@"SHT_NOTE"
	.sectionflags	@"SHF_NOTE_NV_TKINFO"
	.tkinfo
        /*0018*/ 	.word	0x00000002
        /*0030*/ 	.string	""
        /*0030*/ 	.string	"ptxas"
        /*0030*/ 	.string	"Cuda compilation tools, release 13.0, V13.0.88"
        /*0030*/ 	.string	"Build cuda_13.0.r13.0/compiler.36424714_0"
        /*0030*/ 	.string	"-arch sm_100 -m 64 "



//--------------------- .note.nv.cuinfo           --------------------------
	.section	.note.nv.cuinfo,"",@"SHT_NOTE"
	.sectionflags	@"SHF_NOTE_NV_CUINFO"
        /*0018*/ 	.short	0x0002
        /*001a*/ 	.short	0x0064
        /*001c*/ 	.short	0x0082
	.zero		2


//--------------------- .nv.info                  --------------------------
	.section	.nv.info,"",@"SHT_CUDA_INFO"
	.align	4


	//----- nvinfo : EIATTR_REGCOUNT
	.align		4
        /*0000*/ 	.byte	0x04, 0x2f
        /*0002*/ 	.short	(.L_1 - .L_0)
	.align		4
.L_0:
        /*0004*/ 	.word	index@(_Z13addVectorCudaIfEvPT_S1_S1_i)
        /*0008*/ 	.word	0x0000001c


	//----- nvinfo : EIATTR_FRAME_SIZE
	.align		4
.L_1:
        /*000c*/ 	.byte	0x04, 0x11
        /*000e*/ 	.short	(.L_3 - .L_2)
	.align		4
.L_2:
        /*0010*/ 	.word	index@(_Z13addVectorCudaIfEvPT_S1_S1_i)
        /*0014*/ 	.word	0x00000000


	//----- nvinfo : EIATTR_MIN_STACK_SIZE
	.align		4
.L_3:
        /*0018*/ 	.byte	0x04, 0x12
        /*001a*/ 	.short	(.L_5 - .L_4)
	.align		4
.L_4:
        /*001c*/ 	.word	index@(_Z13addVectorCudaIfEvPT_S1_S1_i)
        /*0020*/ 	.word	0x00000000
.L_5:


//--------------------- .nv.compat                --------------------------
	.section	.nv.compat,"",@"SHT_CUDA_COMPAT_INFO"
	.align	4
        /*0000*/ 	.byte	0x02, 0x09, 0x00, 0x00, 0x02, 0x02, 0x01, 0x00, 0x02, 0x05, 0x05, 0x00, 0x03, 0x07, 0x01, 0x01
        /*0010*/ 	.byte	0x02, 0x03, 0x00, 0x00, 0x02, 0x06, 0x01, 0x00, 0x04, 0x0b, 0x08, 0x00, 0x09, 0x00, 0x00, 0x00
        /*0020*/ 	.byte	0x00, 0x00, 0x00, 0x00


//--------------------- .nv.info._Z13addVectorCudaIfEvPT_S1_S1_i --------------------------
	.section	.nv.info._Z13addVectorCudaIfEvPT_S1_S1_i,"",@"SHT_CUDA_INFO"
	.sectionflags	@""
	.align	4


	//----- nvinfo : EIATTR_CUDA_API_VERSION
	.align		4
        /*0000*/ 	.byte	0x04, 0x37
        /*0002*/ 	.short	(.L_7 - .L_6)
.L_6:
        /*0004*/ 	.word	0x00000082


	//----- nvinfo : EIATTR_KPARAM_INFO
	.align		4
.L_7:
        /*0008*/ 	.byte	0x04, 0x17
        /*000a*/ 	.short	(.L_9 - .L_8)
.L_8:
        /*000c*/ 	.word	0x00000000
        /*0010*/ 	.short	0x0003
        /*0012*/ 	.short	0x0018
        /*0014*/ 	.byte	0x00, 0xf0, 0x11, 0x00


	//----- nvinfo : EIATTR_KPARAM_INFO
	.align		4
.L_9:
        /*0018*/ 	.byte	0x04, 0x17
        /*001a*/ 	.short	(.L_11 - .L_10)
.L_10:
        /*001c*/ 	.word	0x00000000
        /*0020*/ 	.short	0x0002
        /*0022*/ 	.short	0x0010
        /*0024*/ 	.byte	0x00, 0xf5, 0x21, 0x00


	//----- nvinfo : EIATTR_KPARAM_INFO
	.align		4
.L_11:
        /*0028*/ 	.byte	0x04, 0x17
        /*002a*/ 	.short	(.L_13 - .L_12)
.L_12:
        /*002c*/ 	.word	0x00000000
        /*0030*/ 	.short	0x0001
        /*0032*/ 	.short	0x0008
        /*0034*/ 	.byte	0x00, 0xf5, 0x21, 0x00


	//----- nvinfo : EIATTR_KPARAM_INFO
	.align		4
.L_13:
        /*0038*/ 	.byte	0x04, 0x17
        /*003a*/ 	.short	(.L_15 - .L_14)
.L_14:
        /*003c*/ 	.word	0x00000000
        /*0040*/ 	.short	0x0000
        /*0042*/ 	.short	0x0000
        /*0044*/ 	.byte	0x00, 0xf5, 0x21, 0x00


	//----- nvinfo : EIATTR_SPARSE_MMA_MASK
	.align		4
.L_15:
        /*0048*/ 	.byte	0x03, 0x50
        /*004a*/ 	.short	0x0000


	//----- nvinfo : EIATTR_MAXREG_COUNT
	.align		4
        /*004c*/ 	.byte	0x03, 0x1b
        /*004e*/ 	.short	0x00ff


	//----- nvinfo : EIATTR_MERCURY_ISA_VERSION
	.align		4
        /*0050*/ 	.byte	0x03, 0x5f
        /*0052*/ 	.short	0x0101


	//----- nvinfo : EIATTR_VRC_CTA_INIT_COUNT
	.align		4
        /*0054*/ 	.byte	0x02, 0x4a
	.zero		1
	.zero		1


	//----- nvinfo : EIATTR_EXIT_INSTR_OFFSETS
	.align		4
        /*0058*/ 	.byte	0x04, 0x1c
        /*005a*/ 	.short	(.L_17 - .L_16)


	//   ....[0]....
.L_16:
        /*005c*/ 	.word	0x00000050


	//   ....[1]....
        /*0060*/ 	.word	0x000003a0


	//   ....[2]....
        /*0064*/ 	.word	0x00000600


	//----- nvinfo : EIATTR_CRS_STACK_SIZE
	.align		4
.L_17:
        /*0068*/ 	.byte	0x04, 0x1e
        /*006a*/ 	.short	(.L_19 - .L_18)
.L_18:
        /*006c*/ 	.word	0x00000000


	//----- nvinfo : EIATTR_CBANK_PARAM_SIZE
	.align		4
.L_19:
        /*0070*/ 	.byte	0x03, 0x19
        /*0072*/ 	.short	0x001c


	//----- nvinfo : EIATTR_PARAM_CBANK
	.align		4
        /*0074*/ 	.byte	0x04, 0x0a
        /*0076*/ 	.short	(.L_21 - .L_20)
	.align		4
.L_20:
        /*0078*/ 	.word	index@(.nv.constant0._Z13addVectorCudaIfEvPT_S1_S1_i)
        /*007c*/ 	.short	0x0380
        /*007e*/ 	.short	0x001c


	//----- nvinfo : EIATTR_SW_WAR
	.align		4
.L_21:
        /*0080*/ 	.byte	0x04, 0x36
        /*0082*/ 	.short	(.L_23 - .L_22)
.L_22:
        /*0084*/ 	.word	0x00000008
.L_23:


//--------------------- .nv.callgraph             --------------------------
	.section	.nv.callgraph,"",@"SHT_CUDA_CALLGRAPH"
	.align	4
	.sectionentsize	8
	.align		4
        /*0000*/ 	.word	0x00000000
	.align		4
        /*0004*/ 	.word	0xffffffff
	.align		4
        /*0008*/ 	.word	0x00000000
	.align		4
        /*000c*/ 	.word	0xfffffffe
	.align		4
        /*0010*/ 	.word	0x00000000
	.align		4
        /*0014*/ 	.word	0xfffffffd
	.align		4
        /*0018*/ 	.word	0x00000000
	.align		4
        /*001c*/ 	.word	0xfffffffc


//--------------------- .text._Z13addVectorCudaIfEvPT_S1_S1_i --------------------------
	.section	.text._Z13addVectorCudaIfEvPT_S1_S1_i,"ax",@progbits
	.align	128
        .global         _Z13addVectorCudaIfEvPT_S1_S1_i
        .type           _Z13addVectorCudaIfEvPT_S1_S1_i,@function
        .size           _Z13addVectorCudaIfEvPT_S1_S1_i,(.L_x_5 - _Z13addVectorCudaIfEvPT_S1_S1_i)
        .other          _Z13addVectorCudaIfEvPT_S1_S1_i,@"STO_CUDA_ENTRY STV_DEFAULT"
_Z13addVectorCudaIfEvPT_S1_S1_i:
.text._Z13addVectorCudaIfEvPT_S1_S1_i:
[----:B------:R-:W-:Y:S01]  /*0000*/  LDC R1, c[0x0][0x37c] ;  /* 0x0000df00ff017b82 */ /* 0x000fe20000000800 */
[----:B------:R-:W0:Y:S01]  /*0010*/  S2R R5, SR_TID.X ;  /* 0x0000000000057919 */ /* 0x000e220000002100 */
[----:B------:R-:W0:Y:S06]  /*0020*/  LDCU UR6, c[0x0][0x398] ;  /* 0x00007300ff0677ac */ /* 0x000e2c0008000800 */
[----:B------:R-:W1:Y:S01]  /*0030*/  LDC R0, c[0x0][0x360] ;  /* 0x0000d800ff007b82 */ /* 0x000e620000000800 */
[----:B0-----:R-:W-:-:S13]  /*0040*/  ISETP.GE.AND P0, PT, R5, UR6, PT ;  /* 0x0000000605007c0c */ /* 0x001fda000bf06270 */
[----:B------:R-:W-:Y:S05]  /*0050*/  @P0 EXIT ;  /* 0x000000000000094d */ /* 0x000fea0003800000 */
[----:B-1----:R-:W0:Y:S01]  /*0060*/  I2F.U32.RP R8, R0 ;  /* 0x0000000000087306 */ /* 0x002e220000209000 */
[----:B------:R-:W-:Y:S01]  /*0070*/  IADD3 R4, PT, PT, R5, R0, RZ ;  /* 0x0000000005047210 */ /* 0x000fe20007ffe0ff */
[----:B------:R-:W1:Y:S01]  /*0080*/  LDCU.64 UR4, c[0x0][0x358] ;  /* 0x00006b00ff0477ac */ /* 0x000e620008000a00 */
[----:B------:R-:W-:Y:S01]  /*0090*/  ISETP.NE.U32.AND P2, PT, R0, RZ, PT ;  /* 0x000000ff0000720c */ /* 0x000fe20003f45070 */
[----:B------:R-:W-:Y:S01]  /*00a0*/  BSSY.RECONVERGENT B0, `(.L_x_0) ;  /* 0x000002f000007945 */ /* 0x000fe20003800200 */
[C---:B------:R-:W-:Y:S01]  /*00b0*/  ISETP.GE.U32.AND P0, PT, R4.reuse, UR6, PT ;  /* 0x0000000604007c0c */ /* 0x040fe2000bf06070 */
[----:B------:R-:W2:Y:S01]  /*00c0*/  LDCU.64 UR12, c[0x0][0x390] ;  /* 0x00007200ff0c77ac */ /* 0x000ea20008000a00 */
[----:B------:R-:W-:Y:S02]  /*00d0*/  VIMNMX.U32 R7, PT, PT, R4, UR6, !PT ;  /* 0x0000000604077c48 */ /* 0x000fe4000ffe0000 */
[----:B------:R-:W-:Y:S01]  /*00e0*/  SEL R6, RZ, 0x1, P0 ;  /* 0x00000001ff067807 */ /* 0x000fe20000000000 */
[----:B------:R-:W3:Y:S03]  /*00f0*/  LDCU.128 UR8, c[0x0][0x380] ;  /* 0x00007000ff0877ac */ /* 0x000ee60008000c00 */
[----:B------:R-:W-:Y:S01]  /*0100*/  IADD3 R7, PT, PT, R7, -R4, -R6 ;  /* 0x8000000407077210 */ /* 0x000fe20007ffe806 */
[----:B0-----:R-:W0:Y:S02]  /*0110*/  MUFU.RCP R8, R8 ;  /* 0x0000000800087308 */ /* 0x001e240000001000 */
[----:B0-----:R-:W-:-:S06]  /*0120*/  IADD3 R2, PT, PT, R8, 0xffffffe, RZ ;  /* 0x0ffffffe08027810 */ /* 0x001fcc0007ffe0ff */
[----:B------:R0:W4:Y:S02]  /*0130*/  F2I.FTZ.U32.TRUNC.NTZ R3, R2 ;  /* 0x0000000200037305 */ /* 0x000124000021f000 */
[----:B0-----:R-:W-:Y:S02]  /*0140*/  IMAD.MOV.U32 R2, RZ, RZ, RZ ;  /* 0x000000ffff027224 */ /* 0x001fe400078e00ff */
[----:B----4-:R-:W-:-:S04]  /*0150*/  IMAD.MOV R9, RZ, RZ, -R3 ;  /* 0x000000ffff097224 */ /* 0x010fc800078e0a03 */
[----:B------:R-:W-:-:S04]  /*0160*/  IMAD R9, R9, R0, RZ ;  /* 0x0000000009097224 */ /* 0x000fc800078e02ff */
[----:B------:R-:W-:-:S06]  /*0170*/  IMAD.HI.U32 R8, R3, R9, R2 ;  /* 0x0000000903087227 */ /* 0x000fcc00078e0002 */
[----:B------:R-:W-:-:S05]  /*0180*/  IMAD.HI.U32 R3, R8, R7, RZ ;  /* 0x0000000708037227 */ /* 0x000fca00078e00ff */
[----:B------:R-:W-:-:S05]  /*0190*/  IADD3 R2, PT, PT, -R3, RZ, RZ ;  /* 0x000000ff03027210 */ /* 0x000fca0007ffe1ff */
[----:B------:R-:W-:-:S05]  /*01a0*/  IMAD R7, R0, R2, R7 ;  /* 0x0000000200077224 */ /* 0x000fca00078e0207 */
[----:B------:R-:W-:-:S13]  /*01b0*/  ISETP.GE.U32.AND P0, PT, R7, R0, PT ;  /* 0x000000000700720c */ /* 0x000fda0003f06070 */
[----:B------:R-:W-:Y:S01]  /*01c0*/  @P0 IMAD.IADD R7, R7, 0x1, -R0 ;  /* 0x0000000107070824 */ /* 0x000fe200078e0a00 */
[----:B------:R-:W-:-:S04]  /*01d0*/  @P0 IADD3 R3, PT, PT, R3, 0x1, RZ ;  /* 0x0000000103030810 */ /* 0x000fc80007ffe0ff */
[----:B------:R-:W-:-:S13]  /*01e0*/  ISETP.GE.U32.AND P1, PT, R7, R0, PT ;  /* 0x000000000700720c */ /* 0x000fda0003f26070 */
[----:B------:R-:W-:Y:S01]  /*01f0*/  @P1 VIADD R3, R3, 0x1 ;  /* 0x0000000103031836 */ /* 0x000fe20000000000 */
[----:B------:R-:W-:-:S04]  /*0200*/  @!P2 LOP3.LUT R3, RZ, R0, RZ, 0x33, !PT ;  /* 0x00000000ff03a212 */ /* 0x000fc800078e33ff */
[----:B------:R-:W-:-:S04]  /*0210*/  IADD3 R2, PT, PT, R6, R3, RZ ;  /* 0x0000000306027210 */ /* 0x000fc80007ffe0ff */
[C---:B------:R-:W-:Y:S02]  /*0220*/  LOP3.LUT R3, R2.reuse, 0x3, RZ, 0xc0, !PT ;  /* 0x0000000302037812 */ /* 0x040fe400078ec0ff */
[----:B------:R-:W-:Y:S02]  /*0230*/  ISETP.GE.U32.AND P0, PT, R2, 0x3, PT ;  /* 0x000000030200780c */ /* 0x000fe40003f06070 */
[----:B------:R-:W-:-:S13]  /*0240*/  ISETP.NE.AND P1, PT, R3, 0x3, PT ;  /* 0x000000030300780c */ /* 0x000fda0003f25270 */
[----:B-123--:R-:W-:Y:S05]  /*0250*/  @!P1 BRA `(.L_x_1) ;  /* 0x00000000004c9947 */ /* 0x00efea0003800000 */
[----:B------:R-:W-:-:S04]  /*0260*/  IADD3 R2, PT, PT, R2, 0x1, RZ ;  /* 0x0000000102027810 */ /* 0x000fc80007ffe0ff */
[----:B------:R-:W-:Y:S01]  /*0270*/  LOP3.LUT R4, R2, 0x3, RZ, 0xc0, !PT ;  /* 0x0000000302047812 */ /* 0x000fe200078ec0ff */
[----:B------:R-:W-:-:S04]  /*0280*/  IMAD.WIDE.U32 R2, R5, 0x4, RZ ;  /* 0x0000000405027825 */ /* 0x000fc800078e00ff */
[----:B------:R-:W-:Y:S02]  /*0290*/  IMAD R5, R4, R0, R5 ;  /* 0x0000000004057224 */ /* 0x000fe400078e0205 */
[----:B------:R-:W-:-:S07]  /*02a0*/  IMAD.MOV R4, RZ, RZ, -R4 ;  /* 0x000000ffff047224 */ /* 0x000fce00078e0a04 */
.L_x_2:
[C---:B------:R-:W-:Y:S02]  /*02b0*/  IADD3 R8, P2, PT, R2.reuse, UR10, RZ ;  /* 0x0000000a02087c10 */ /* 0x040fe4000ff5e0ff */
[----:B------:R-:W-:Y:S02]  /*02c0*/  IADD3 R6, P1, PT, R2, UR8, RZ ;  /* 0x0000000802067c10 */ /* 0x000fe4000ff3e0ff */
[C---:B------:R-:W-:Y:S02]  /*02d0*/  IADD3.X R9, PT, PT, R3.reuse, UR11, RZ, P2, !PT ;  /* 0x0000000b03097c10 */ /* 0x040fe400097fe4ff */
[----:B------:R-:W-:-:S04]  /*02e0*/  IADD3.X R7, PT, PT, R3, UR9, RZ, P1, !PT ;  /* 0x0000000903077c10 */ /* 0x000fc80008ffe4ff */
[----:B------:R-:W2:Y:S04]  /*02f0*/  LDG.E R9, desc[UR4][R8.64] ;  /* 0x0000000408097981 */ /* 0x000ea8000c1e1900 */
[----:B------:R-:W2:Y:S01]  /*0300*/  LDG.E R6, desc[UR4][R6.64] ;  /* 0x0000000406067981 */ /* 0x000ea2000c1e1900 */
[----:B0-----:R-:W-:-:S04]  /*0310*/  IADD3 R10, P1, PT, R2, UR12, RZ ;  /* 0x0000000c020a7c10 */ /* 0x001fc8000ff3e0ff */
[----:B------:R-:W-:Y:S02]  /*0320*/  IADD3.X R11, PT, PT, R3, UR13, RZ, P1, !PT ;  /* 0x0000000d030b7c10 */ /* 0x000fe40008ffe4ff */
[----:B------:R-:W-:-:S04]  /*0330*/  IADD3 R4, PT, PT, R4, 0x1, RZ ;  /* 0x0000000104047810 */ /* 0x000fc80007ffe0ff */
[----:B------:R-:W-:Y:S01]  /*0340*/  ISETP.NE.AND P1, PT, R4, RZ, PT ;  /* 0x000000ff0400720c */ /* 0x000fe20003f25270 */
[----:B------:R-:W-:-:S04]  /*0350*/  IMAD.WIDE.U32 R2, R0, 0x4, R2 ;  /* 0x0000000400027825 */ /* 0x000fc800078e0002 */
[----:B--2---:R-:W-:-:S05]  /*0360*/  FADD R13, R6, R9 ;  /* 0x00000009060d7221 */ /* 0x004fca0000000000 */
[----:B------:R0:W-:Y:S03]  /*0370*/  STG.E desc[UR4][R10.64], R13 ;  /* 0x0000000d0a007986 */ /* 0x0001e6000c101904 */
[----:B------:R-:W-:Y:S05]  /*0380*/  @P1 BRA `(.L_x_2) ;  /* 0xfffffffc00c81947 */ /* 0x000fea000383ffff */
.L_x_1:
[----:B------:R-:W-:Y:S05]  /*0390*/  BSYNC.RECONVERGENT B0 ;  /* 0x0000000000007941 */ /* 0x000fea0003800200 */
.L_x_0:
[----:B------:R-:W-:Y:S05]  /*03a0*/  @!P0 EXIT ;  /* 0x000000000000894d */ /* 0x000fea0003800000 */
.L_x_3:
[----:B------:R-:W0:Y:S08]  /*03b0*/  LDC.64 R6, c[0x0][0x380] ;  /* 0x0000e000ff067b82 */ /* 0x000e300000000a00 */
[----:B------:R-:W1:Y:S08]  /*03c0*/  LDC.64 R2, c[0x0][0x388] ;  /* 0x0000e200ff027b82 */ /* 0x000e700000000a00 */
[----:B--2---:R-:W2:Y:S01]  /*03d0*/  LDC.64 R8, c[0x0][0x390] ;  /* 0x0000e400ff087b82 */ /* 0x004ea20000000a00 */
[----:B0-----:R-:W-:-:S06]  /*03e0*/  IMAD.WIDE.U32 R10, R5, 0x4, R6 ;  /* 0x00000004050a7825 */ /* 0x001fcc00078e0006 */
[----:B------:R-:W3:Y:S01]  /*03f0*/  LDG.E R10, desc[UR4][R10.64] ;  /* 0x000000040a0a7981 */ /* 0x000ee2000c1e1900 */
[----:B-1----:R-:W-:-:S06]  /*0400*/  IMAD.WIDE.U32 R12, R5, 0x4, R2 ;  /* 0x00000004050c7825 */ /* 0x002fcc00078e0002 */
[----:B------:R-:W3:Y:S01]  /*0410*/  LDG.E R13, desc[UR4][R12.64] ;  /* 0x000000040c0d7981 */ /* 0x000ee2000c1e1900 */
[----:B------:R-:W-:Y:S01]  /*0420*/  IADD3 R19, PT, PT, R0, R5, RZ ;  /* 0x0000000500137210 */ /* 0x000fe20007ffe0ff */
[----:B--2---:R-:W-:-:S04]  /*0430*/  IMAD.WIDE.U32 R4, R5, 0x4, R8 ;  /* 0x0000000405047825 */ /* 0x004fc800078e0008 */
[----:B------:R-:W-:-:S04]  /*0440*/  IMAD.WIDE.U32 R14, R19, 0x4, R6 ;  /* 0x00000004130e7825 */ /* 0x000fc800078e0006 */
[----:B------:R-:W-:-:S04]  /*0450*/  IMAD.WIDE.U32 R16, R19, 0x4, R2 ;  /* 0x0000000413107825 */ /* 0x000fc800078e0002 */
[----:B---3--:R-:W-:-:S05]  /*0460*/  FADD R21, R10, R13 ;  /* 0x0000000d0a157221 */ /* 0x008fca0000000000 */
[----:B------:R0:W-:Y:S04]  /*0470*/  STG.E desc[UR4][R4.64], R21 ;  /* 0x0000001504007986 */ /* 0x0001e8000c101904 */
[----:B------:R-:W2:Y:S04]  /*0480*/  LDG.E R14, desc[UR4][R14.64] ;  /* 0x000000040e0e7981 */ /* 0x000ea8000c1e1900 */
[----:B------:R-:W2:Y:S01]  /*0490*/  LDG.E R17, desc[UR4][R16.64] ;  /* 0x0000000410117981 */ /* 0x000ea2000c1e1900 */
[C---:B------:R-:W-:Y:S02]  /*04a0*/  IMAD.IADD R25, R19.reuse, 0x1, R0 ;  /* 0x0000000113197824 */ /* 0x040fe400078e0200 */
[----:B------:R-:W-:-:S04]  /*04b0*/  IMAD.WIDE.U32 R10, R19, 0x4, R8 ;  /* 0x00000004130a7825 */ /* 0x000fc800078e0008 */
[----:B------:R-:W-:-:S04]  /*04c0*/  IMAD.WIDE.U32 R12, R25, 0x4, R6 ;  /* 0x00000004190c7825 */ /* 0x000fc800078e0006 */
[----:B------:R-:W-:-:S04]  /*04d0*/  IMAD.WIDE.U32 R18, R25, 0x4, R2 ;  /* 0x0000000419127825 */ /* 0x000fc800078e0002 */
[----:B--2---:R-:W-:-:S05]  /*04e0*/  FADD R23, R14, R17 ;  /* 0x000000110e177221 */ /* 0x004fca0000000000 */
[----:B------:R1:W-:Y:S04]  /*04f0*/  STG.E desc[UR4][R10.64], R23 ;  /* 0x000000170a007986 */ /* 0x0003e8000c101904 */
[----:B------:R-:W2:Y:S04]  /*0500*/  LDG.E R12, desc[UR4][R12.64] ;  /* 0x000000040c0c7981 */ /* 0x000ea8000c1e1900 */
[----:B------:R-:W2:Y:S01]  /*0510*/  LDG.E R19, desc[UR4][R18.64] ;  /* 0x0000000412137981 */ /* 0x000ea2000c1e1900 */
[C---:B0-----:R-:W-:Y:S01]  /*0520*/  IADD3 R5, PT, PT, R25.reuse, R0, RZ ;  /* 0x0000000019057210 */ /* 0x041fe20007ffe0ff */
[----:B------:R-:W-:-:S04]  /*0530*/  IMAD.WIDE.U32 R14, R25, 0x4, R8 ;  /* 0x00000004190e7825 */ /* 0x000fc800078e0008 */
[----:B------:R-:W-:-:S04]  /*0540*/  IMAD.WIDE.U32 R6, R5, 0x4, R6 ;  /* 0x0000000405067825 */ /* 0x000fc800078e0006 */
[----:B------:R-:W-:-:S04]  /*0550*/  IMAD.WIDE.U32 R2, R5, 0x4, R2 ;  /* 0x0000000405027825 */ /* 0x000fc800078e0002 */
[----:B--2---:R-:W-:-:S05]  /*0560*/  FADD R17, R12, R19 ;  /* 0x000000130c117221 */ /* 0x004fca0000000000 */
[----:B------:R2:W-:Y:S04]  /*0570*/  STG.E desc[UR4][R14.64], R17 ;  /* 0x000000110e007986 */ /* 0x0005e8000c101904 */
[----:B------:R-:W1:Y:S04]  /*0580*/  LDG.E R6, desc[UR4][R6.64] ;  /* 0x0000000406067981 */ /* 0x000e68000c1e1900 */
[----:B------:R-:W1:Y:S01]  /*0590*/  LDG.E R3, desc[UR4][R2.64] ;  /* 0x0000000402037981 */ /* 0x000e62000c1e1900 */
[C---:B------:R-:W-:Y:S01]  /*05a0*/  IMAD.WIDE.U32 R8, R5.reuse, 0x4, R8 ;  /* 0x0000000405087825 */ /* 0x040fe200078e0008 */
[----:B------:R-:W-:-:S04]  /*05b0*/  IADD3 R5, PT, PT, R5, R0, RZ ;  /* 0x0000000005057210 */ /* 0x000fc80007ffe0ff */
[----:B------:R-:W-:Y:S01]  /*05c0*/  ISETP.GE.AND P0, PT, R5, UR6, PT ;  /* 0x0000000605007c0c */ /* 0x000fe2000bf06270 */
[----:B-1----:R-:W-:-:S05]  /*05d0*/  FADD R11, R6, R3 ;  /* 0x00000003060b7221 */ /* 0x002fca0000000000 */
[----:B------:R2:W-:Y:S07]  /*05e0*/  STG.E desc[UR4][R8.64], R11 ;  /* 0x0000000b08007986 */ /* 0x0005ee000c101904 */
[----:B------:R-:W-:Y:S05]  /*05f0*/  @!P0 BRA `(.L_x_3) ;  /* 0xfffffffc006c8947 */ /* 0x000fea000383ffff */
[----:B------:R-:W-:Y:S05]  /*0600*/  EXIT ;  /* 0x000000000000794d */ /* 0x000fea0003800000 */
.L_x_4:
[----:B------:R-:W-:-:S00]  /*0610*/  BRA `(.L_x_4) ;  /* 0xfffffffc00fc7947 */ /* 0x000fc0000383ffff */
[----:B------:R-:W-:-:S00]  /*0620*/  NOP ;  /* 0x0000000000007918 */ /* 0x000fc00000000000 */
        /* <DEDUP_REMOVED lines=13> */
.L_x_5:


//--------------------- .nv.shared.reserved.0     --------------------------
	.section	.nv.shared.reserved.0,"aw",@nobits
	.weak		__nv_reservedSMEM_offset_0_alias
	.size		__nv_reservedSMEM_offset_0_alias, 0, 64
	.other		__nv_reservedSMEM_offset_0_alias,@"STO_CUDA_RESERVED_SHARED STV_DEFAULT"
__nv_reservedSMEM_offset_0_alias:
	.zero		0
	.zero		64


//--------------------- .nv.constant0._Z13addVectorCudaIfEvPT_S1_S1_i --------------------------
	.section	.nv.constant0._Z13addVectorCudaIfEvPT_S1_S1_i,"a",@progbits
	.sectionflags	@""
	.align	4
.nv.constant0._Z13addVectorCudaIfEvPT_S1_S1_i:
	.zero		924


//--------------------- SYMBOLS --------------------------

	.type		.nv.reservedSmem.offset0,@object
	.size		.nv.reservedSmem.offset0,0x4
